//
// Generated by NVIDIA NVVM Compiler
//
// Compiler Build ID: CL-36424714
// Cuda compilation tools, release 13.0, V13.0.88
// Based on NVVM 20.0.0
//

.version 9.0
.target sm_100
.address_size 64

	// .globl	_Z17kernel444ToNV12_YPhS_iiii

.visible .entry _Z17kernel444ToNV12_YPhS_iiii(
	.param .u64 .ptr .align 1 _Z17kernel444ToNV12_YPhS_iiii_param_0,
	.param .u64 .ptr .align 1 _Z17kernel444ToNV12_YPhS_iiii_param_1,
	.param .u32 _Z17kernel444ToNV12_YPhS_iiii_param_2,
	.param .u32 _Z17kernel444ToNV12_YPhS_iiii_param_3,
	.param .u32 _Z17kernel444ToNV12_YPhS_iiii_param_4,
	.param .u32 _Z17kernel444ToNV12_YPhS_iiii_param_5
)
{
	.reg .b16 	%rs<2>;
	.reg .b32 	%r<14>;
	.reg .b64 	%rd<9>;

	ld.param.u64 	%rd1, [_Z17kernel444ToNV12_YPhS_iiii_param_0];
	ld.param.u64 	%rd2, [_Z17kernel444ToNV12_YPhS_iiii_param_1];
	ld.param.u32 	%r1, [_Z17kernel444ToNV12_YPhS_iiii_param_4];
	ld.param.u32 	%r2, [_Z17kernel444ToNV12_YPhS_iiii_param_5];
	cvta.to.global.u64 	%rd3, %rd2;
	cvta.to.global.u64 	%rd4, %rd1;
	mov.u32 	%r3, %ctaid.x;
	mov.u32 	%r4, %ntid.x;
	mov.u32 	%r5, %tid.x;
	mad.lo.s32 	%r6, %r3, %r4, %r5;
	mov.u32 	%r7, %ctaid.y;
	mov.u32 	%r8, %ntid.y;
	mov.u32 	%r9, %tid.y;
	mad.lo.s32 	%r10, %r7, %r8, %r9;
	mul.lo.s32 	%r11, %r1, %r10;
	mad.lo.s32 	%r12, %r6, 3, %r11;
	mad.lo.s32 	%r13, %r2, %r10, %r6;
	cvt.s64.s32 	%rd5, %r12;
	add.s64 	%rd6, %rd4, %rd5;
	ld.global.u8 	%rs1, [%rd6];
	cvt.s64.s32 	%rd7, %r13;
	add.s64 	%rd8, %rd3, %rd7;
	st.global.u8 	[%rd8], %rs1;
	ret;

}
	// .globl	_Z18kernel444ToNV12_UVPhS_iiii
.visible .entry _Z18kernel444ToNV12_UVPhS_iiii(
	.param .u64 .ptr .align 1 _Z18kernel444ToNV12_UVPhS_iiii_param_0,
	.param .u64 .ptr .align 1 _Z18kernel444ToNV12_UVPhS_iiii_param_1,
	.param .u32 _Z18kernel444ToNV12_UVPhS_iiii_param_2,
	.param .u32 _Z18kernel444ToNV12_UVPhS_iiii_param_3,
	.param .u32 _Z18kernel444ToNV12_UVPhS_iiii_param_4,
	.param .u32 _Z18kernel444ToNV12_UVPhS_iiii_param_5
)
{
	.reg .b16 	%rs<3>;
	.reg .b32 	%r<16>;
	.reg .b64 	%rd<9>;

	ld.param.u64 	%rd1, [_Z18kernel444ToNV12_UVPhS_iiii_param_0];
	ld.param.u64 	%rd2, [_Z18kernel444ToNV12_UVPhS_iiii_param_1];
	ld.param.u32 	%r1, [_Z18kernel444ToNV12_UVPhS_iiii_param_4];
	ld.param.u32 	%r2, [_Z18kernel444ToNV12_UVPhS_iiii_param_5];
	cvta.to.global.u64 	%rd3, %rd2;
	cvta.to.global.u64 	%rd4, %rd1;
	mov.u32 	%r3, %ctaid.x;
	mov.u32 	%r4, %ntid.x;
	mov.u32 	%r5, %tid.x;
	mad.lo.s32 	%r6, %r3, %r4, %r5;
	mov.u32 	%r7, %ctaid.y;
	mov.u32 	%r8, %ntid.y;
	mov.u32 	%r9, %tid.y;
	mad.lo.s32 	%r10, %r7, %r8, %r9;
	mul.lo.s32 	%r11, %r10, %r1;
	shl.b32 	%r12, %r11, 1;
	mad.lo.s32 	%r13, %r6, 6, %r12;
	shl.b32 	%r14, %r6, 1;
	mad.lo.s32 	%r15, %r2, %r10, %r14;
	cvt.s64.s32 	%rd5, %r13;
	add.s64 	%rd6, %rd4, %rd5;
	ld.global.u8 	%rs1, [%rd6+1];
	cvt.s64.s32 	%rd7, %r15;
	add.s64 	%rd8, %rd3, %rd7;
	st.global.u8 	[%rd8], %rs1;
	ld.global.u8 	%rs2, [%rd6+2];
	st.global.u8 	[%rd8+1], %rs2;
	ret;

}


// ===== COMPILED SASS (sm_100) =====

	.target	sm_100

	.elftype	@"ET_EXEC"


//--------------------- .note.nv.tkinfo           --------------------------
	.section	.note.nv.tkinfo,"",@"SHT_NOTE"
	.sectionflags	@"SHF_NOTE_NV_TKINFO"
	.tkinfo
        /*0018*/ 	.word	0x00000002
        /*0030*/ 	.string	""
        /*0030*/ 	.string	"ptxas"
        /*0030*/ 	.string	"Cuda compilation tools, release 13.0, V13.0.88"
        /*0030*/ 	.string	"Build cuda_13.0.r13.0/compiler.36424714_0"
        /*0030*/ 	.string	"-arch sm_100 -m 64 "



//--------------------- .note.nv.cuinfo           --------------------------
	.section	.note.nv.cuinfo,"",@"SHT_NOTE"
	.sectionflags	@"SHF_NOTE_NV_CUINFO"
        /*0018*/ 	.short	0x0002
        /*001a*/ 	.short	0x0064
        /*001c*/ 	.short	0x0082
	.zero		2


//--------------------- .nv.info                  --------------------------
	.section	.nv.info,"",@"SHT_CUDA_INFO"
	.align	4


	//----- nvinfo : EIATTR_REGCOUNT
	.align		4
        /*0000*/ 	.byte	0x04, 0x2f
        /*0002*/ 	.short	(.L_1 - .L_0)
	.align		4
.L_0:
        /*0004*/ 	.word	index@(_Z17kernel444ToNV12_YPhS_iiii)
        /*0008*/ 	.word	0x00000008


	//----- nvinfo : EIATTR_FRAME_SIZE
	.align		4
.L_1:
        /*000c*/ 	.byte	0x04, 0x11
        /*000e*/ 	.short	(.L_3 - .L_2)
	.align		4
.L_2:
        /*0010*/ 	.word	index@(_Z17kernel444ToNV12_YPhS_iiii)
        /*0014*/ 	.word	0x00000000


	//----- nvinfo : EIATTR_REGCOUNT
	.align		4
.L_3:
        /*0018*/ 	.byte	0x04, 0x2f
        /*001a*/ 	.short	(.L_5 - .L_4)
	.align		4
.L_4:
        /*001c*/ 	.word	index@(_Z18kernel444ToNV12_UVPhS_iiii)
        /*0020*/ 	.word	0x0000000c


	//----- nvinfo : EIATTR_FRAME_SIZE
	.align		4
.L_5:
        /*0024*/ 	.byte	0x04, 0x11
        /*0026*/ 	.short	(.L_7 - .L_6)
	.align		4
.L_6:
        /*0028*/ 	.word	index@(_Z18kernel444ToNV12_UVPhS_iiii)
        /*002c*/ 	.word	0x00000000


	//----- nvinfo : EIATTR_MIN_STACK_SIZE
	.align		4
.L_7:
        /*0030*/ 	.byte	0x04, 0x12
        /*0032*/ 	.short	(.L_9 - .L_8)
	.align		4
.L_8:
        /*0034*/ 	.word	index@(_Z18kernel444ToNV12_UVPhS_iiii)
        /*0038*/ 	.word	0x00000000


	//----- nvinfo : EIATTR_MIN_STACK_SIZE
	.align		4
.L_9:
        /*003c*/ 	.byte	0x04, 0x12
        /*003e*/ 	.short	(.L_11 - .L_10)
	.align		4
.L_10:
        /*0040*/ 	.word	index@(_Z17kernel444ToNV12_YPhS_iiii)
        /*0044*/ 	.word	0x00000000
.L_11:


//--------------------- .nv.compat                --------------------------
	.section	.nv.compat,"",@"SHT_CUDA_COMPAT_INFO"
	.align	4
        /*0000*/ 	.byte	0x02, 0x09, 0x00, 0x00, 0x02, 0x02, 0x01, 0x00, 0x02, 0x05, 0x05, 0x00, 0x03, 0x07, 0x01, 0x01
        /*0010*/ 	.byte	0x02, 0x03, 0x00, 0x00, 0x02, 0x06, 0x01, 0x00, 0x04, 0x0b, 0x08, 0x00, 0x09, 0x00, 0x00, 0x00
        /*0020*/ 	.byte	0x00, 0x00, 0x00, 0x00


//--------------------- .nv.info._Z18kernel444ToNV12_UVPhS_iiii --------------------------
	.section	.nv.info._Z18kernel444ToNV12_UVPhS_iiii,"",@"SHT_CUDA_INFO"
	.sectionflags	@""
	.align	4


	//----- nvinfo : EIATTR_CUDA_API_VERSION
	.align		4
        /*0000*/ 	.byte	0x04, 0x37
        /*0002*/ 	.short	(.L_13 - .L_12)
.L_12:
        /*0004*/ 	.word	0x00000082


	//----- nvinfo : EIATTR_KPARAM_INFO
	.align		4
.L_13:
        /*0008*/ 	.byte	0x04, 0x17
        /*000a*/ 	.short	(.L_15 - .L_14)
.L_14:
        /*000c*/ 	.word	0x00000000
        /*0010*/ 	.short	0x0005
        /*0012*/ 	.short	0x001c
        /*0014*/ 	.byte	0x00, 0xf0, 0x11, 0x00


	//----- nvinfo : EIATTR_KPARAM_INFO
	.align		4
.L_15:
        /*0018*/ 	.byte	0x04, 0x17
        /*001a*/ 	.short	(.L_17 - .L_16)
.L_16:
        /*001c*/ 	.word	0x00000000
        /*0020*/ 	.short	0x0004
        /*0022*/ 	.short	0x0018
        /*0024*/ 	.byte	0x00, 0xf0, 0x11, 0x00


	//----- nvinfo : EIATTR_KPARAM_INFO
	.align		4
.L_17:
        /*0028*/ 	.byte	0x04, 0x17
        /*002a*/ 	.short	(.L_19 - .L_18)
.L_18:
        /*002c*/ 	.word	0x00000000
        /*0030*/ 	.short	0x0003
        /*0032*/ 	.short	0x0014
        /*0034*/ 	.byte	0x00, 0xf0, 0x11, 0x00


	//----- nvinfo : EIATTR_KPARAM_INFO
	.align		4
.L_19:
        /*0038*/ 	.byte	0x04, 0x17
        /*003a*/ 	.short	(.L_21 - .L_20)
.L_20:
        /*003c*/ 	.word	0x00000000
        /*0040*/ 	.short	0x0002
        /*0042*/ 	.short	0x0010
        /*0044*/ 	.byte	0x00, 0xf0, 0x11, 0x00


	//----- nvinfo : EIATTR_KPARAM_INFO
	.align		4
.L_21:
        /*0048*/ 	.byte	0x04, 0x17
        /*004a*/ 	.short	(.L_23 - .L_22)
.L_22:
        /*004c*/ 	.word	0x00000000
        /*0050*/ 	.short	0x0001
        /*0052*/ 	.short	0x0008
        /*0054*/ 	.byte	0x00, 0xf5, 0x21, 0x00


	//----- nvinfo : EIATTR_KPARAM_INFO
	.align		4
.L_23:
        /*0058*/ 	.byte	0x04, 0x17
        /*005a*/ 	.short	(.L_25 - .L_24)
.L_24:
        /*005c*/ 	.word	0x00000000
        /*0060*/ 	.short	0x0000
        /*0062*/ 	.short	0x0000
        /*0064*/ 	.byte	0x00, 0xf5, 0x21, 0x00


	//----- nvinfo : EIATTR_SPARSE_MMA_MASK
	.align		4
.L_25:
        /*0068*/ 	.byte	0x03, 0x50
        /*006a*/ 	.short	0x0000


	//----- nvinfo : EIATTR_MAXREG_COUNT
	.align		4
        /*006c*/ 	.byte	0x03, 0x1b
        /*006e*/ 	.short	0x00ff


	//----- nvinfo : EIATTR_MERCURY_ISA_VERSION
	.align		4
        /*0070*/ 	.byte	0x03, 0x5f
        /*0072*/ 	.short	0x0101


	//----- nvinfo : EIATTR_VRC_CTA_INIT_COUNT
	.align		4
        /*0074*/ 	.byte	0x02, 0x4a
	.zero		1
	.zero		1


	//----- nvinfo : EIATTR_EXIT_INSTR_OFFSETS
	.align		4
        /*0078*/ 	.byte	0x04, 0x1c
        /*007a*/ 	.short	(.L_27 - .L_26)


	//   ....[0]....
.L_26:
        /*007c*/ 	.word	0x00000190


	//----- nvinfo : EIATTR_CBANK_PARAM_SIZE
	.align		4
.L_27:
        /*0080*/ 	.byte	0x03, 0x19
        /*0082*/ 	.short	0x0020


	//----- nvinfo : EIATTR_PARAM_CBANK
	.align		4
        /*0084*/ 	.byte	0x04, 0x0a
        /*0086*/ 	.short	(.L_29 - .L_28)
	.align		4
.L_28:
        /*0088*/ 	.word	index@(.nv.constant0._Z18kernel444ToNV12_UVPhS_iiii)
        /*008c*/ 	.short	0x0380
        /*008e*/ 	.short	0x0020


	//----- nvinfo : EIATTR_SW_WAR
	.align		4
.L_29:
        /*0090*/ 	.byte	0x04, 0x36
        /*0092*/ 	.short	(.L_31 - .L_30)
.L_30:
        /*0094*/ 	.word	0x00000008
.L_31:


//--------------------- .nv.info._Z17kernel444ToNV12_YPhS_iiii --------------------------
	.section	.nv.info._Z17kernel444ToNV12_YPhS_iiii,"",@"SHT_CUDA_INFO"
	.sectionflags	@""
	.align	4


	//----- nvinfo : EIATTR_CUDA_API_VERSION
	.align		4
        /*0000*/ 	.byte	0x04, 0x37
        /*0002*/ 	.short	(.L_33 - .L_32)
.L_32:
        /*0004*/ 	.word	0x00000082


	//----- nvinfo : EIATTR_KPARAM_INFO
	.align		4
.L_33:
        /*0008*/ 	.byte	0x04, 0x17
        /*000a*/ 	.short	(.L_35 - .L_34)
.L_34:
        /*000c*/ 	.word	0x00000000
        /*0010*/ 	.short	0x0005
        /*0012*/ 	.short	0x001c
        /*0014*/ 	.byte	0x00, 0xf0, 0x11, 0x00


	//----- nvinfo : EIATTR_KPARAM_INFO
	.align		4
.L_35:
        /*0018*/ 	.byte	0x04, 0x17
        /*001a*/ 	.short	(.L_37 - .L_36)
.L_36:
        /*001c*/ 	.word	0x00000000
        /*0020*/ 	.short	0x0004
        /*0022*/ 	.short	0x0018
        /*0024*/ 	.byte	0x00, 0xf0, 0x11, 0x00


	//----- nvinfo : EIATTR_KPARAM_INFO
	.align		4
.L_37:
        /*0028*/ 	.byte	0x04, 0x17
        /*002a*/ 	.short	(.L_39 - .L_38)
.L_38:
        /*002c*/ 	.word	0x00000000
        /*0030*/ 	.short	0x0003
        /*0032*/ 	.short	0x0014
        /*0034*/ 	.byte	0x00, 0xf0, 0x11, 0x00


	//----- nvinfo : EIATTR_KPARAM_INFO
	.align		4
.L_39:
        /*0038*/ 	.byte	0x04, 0x17
        /*003a*/ 	.short	(.L_41 - .L_40)
.L_40:
        /*003c*/ 	.word	0x00000000
        /*0040*/ 	.short	0x0002
        /*0042*/ 	.short	0x0010
        /*0044*/ 	.byte	0x00, 0xf0, 0x11, 0x00


	//----- nvinfo : EIATTR_KPARAM_INFO
	.align		4
.L_41:
        /*0048*/ 	.byte	0x04, 0x17
        /*004a*/ 	.short	(.L_43 - .L_42)
.L_42:
        /*004c*/ 	.word	0x00000000
        /*0050*/ 	.short	0x0001
        /*0052*/ 	.short	0x0008
        /*0054*/ 	.byte	0x00, 0xf5, 0x21, 0x00


	//----- nvinfo : EIATTR_KPARAM_INFO
	.align		4
.L_43:
        /*0058*/ 	.byte	0x04, 0x17
        /*005a*/ 	.short	(.L_45 - .L_44)
.L_44:
        /*005c*/ 	.word	0x00000000
        /*0060*/ 	.short	0x0000
        /*0062*/ 	.short	0x0000
        /*0064*/ 	.byte	0x00, 0xf5, 0x21, 0x00


	//----- nvinfo : EIATTR_SPARSE_MMA_MASK
	.align		4
.L_45:
        /*0068*/ 	.byte	0x03, 0x50
        /*006a*/ 	.short	0x0000


	//----- nvinfo : EIATTR_MAXREG_COUNT
	.align		4
        /*006c*/ 	.byte	0x03, 0x1b
        /*006e*/ 	.short	0x00ff


	//----- nvinfo : EIATTR_MERCURY_ISA_VERSION
	.align		4
        /*0070*/ 	.byte	0x03, 0x5f
        /*0072*/ 	.short	0x0101


	//----- nvinfo : EIATTR_VRC_CTA_INIT_COUNT
	.align		4
        /*0074*/ 	.byte	0x02, 0x4a
	.zero		1
	.zero		1


	//----- nvinfo : EIATTR_EXIT_INSTR_OFFSETS
	.align		4
        /*0078*/ 	.byte	0x04, 0x1c
        /*007a*/ 	.short	(.L_47 - .L_46)


	//   ....[0]....
.L_46:
        /*007c*/ 	.word	0x00000150


	//----- nvinfo : EIATTR_CBANK_PARAM_SIZE
	.align		4
.L_47:
        /*0080*/ 	.byte	0x03, 0x19
        /*0082*/ 	.short	0x0020


	//----- nvinfo : EIATTR_PARAM_CBANK
	.align		4
        /*0084*/ 	.byte	0x04, 0x0a
        /*0086*/ 	.short	(.L_49 - .L_48)
	.align		4
.L_48:
        /*0088*/ 	.word	index@(.nv.constant0._Z17kernel444ToNV12_YPhS_iiii)
        /*008c*/ 	.short	0x0380
        /*008e*/ 	.short	0x0020


	//----- nvinfo : EIATTR_SW_WAR
	.align		4
.L_49:
        /*0090*/ 	.byte	0x04, 0x36
        /*0092*/ 	.short	(.L_51 - .L_50)
.L_50:
        /*0094*/ 	.word	0x00000008
.L_51:


//--------------------- .nv.callgraph             --------------------------
	.section	.nv.callgraph,"",@"SHT_CUDA_CALLGRAPH"
	.align	4
	.sectionentsize	8
	.align		4
        /*0000*/ 	.word	0x00000000
	.align		4
        /*0004*/ 	.word	0xffffffff
	.align		4
        /*0008*/ 	.word	0x00000000
	.align		4
        /*000c*/ 	.word	0xfffffffe
	.align		4
        /*0010*/ 	.word	0x00000000
	.align		4
        /*0014*/ 	.word	0xfffffffd
	.align		4
        /*0018*/ 	.word	0x00000000
	.align		4
        /*001c*/ 	.word	0xfffffffc


//--------------------- .text._Z18kernel444ToNV12_UVPhS_iiii --------------------------
	.section	.text._Z18kernel444ToNV12_UVPhS_iiii,"ax",@progbits
	.align	128
        .global         _Z18kernel444ToNV12_UVPhS_iiii
        .type           _Z18kernel444ToNV12_UVPhS_iiii,@function
        .size           _Z18kernel444ToNV12_UVPhS_iiii,(.L_x_2 - _Z18kernel444ToNV12_UVPhS_iiii)
        .other          _Z18kernel444ToNV12_UVPhS_iiii,@"STO_CUDA_ENTRY STV_DEFAULT"
_Z18kernel444ToNV12_UVPhS_iiii:
.text._Z18kernel444ToNV12_UVPhS_iiii:
[----:B------:R-:W-:Y:S01]  /*0000*/  LDC R1, c[0x0][0x37c] ;  /* 0x0000df00ff017b82 */ /* 0x000fe20000000800 */
[----:B------:R-:W0:Y:S07]  /*0010*/  S2R R5, SR_TID.Y ;  /* 0x0000000000057919 */ /* 0x000e2e0000002200 */
[----:B------:R-:W1:Y:S01]  /*0020*/  LDC R0, c[0x0][0x360] ;  /* 0x0000d800ff007b82 */ /* 0x000e620000000800 */
[----:B------:R-:W2:Y:S01]  /*0030*/  LDCU.64 UR6, c[0x0][0x398] ;  /* 0x00007300ff0677ac */ /* 0x000ea20008000a00 */
[----:B------:R-:W1:Y:S01]  /*0040*/  S2R R3, SR_TID.X ;  /* 0x0000000000037919 */ /* 0x000e620000002100 */
[----:B------:R-:W3:Y:S05]  /*0050*/  LDCU.128 UR8, c[0x0][0x380] ;  /* 0x00007000ff0877ac */ /* 0x000eea0008000c00 */
[----:B------:R-:W0:Y:S08]  /*0060*/  S2UR UR5, SR_CTAID.Y ;  /* 0x00000000000579c3 */ /* 0x000e300000002600 */
[----:B------:R-:W0:Y:S08]  /*0070*/  LDC R4, c[0x0][0x364] ;  /* 0x0000d900ff047b82 */ /* 0x000e300000000800 */
[----:B------:R-:W1:Y:S01]  /*0080*/  S2UR UR4, SR_CTAID.X ;  /* 0x00000000000479c3 */ /* 0x000e620000002500 */
[----:B0-----:R-:W-:-:S02]  /*0090*/  IMAD R4, R4, UR5, R5 ;  /* 0x0000000504047c24 */ /* 0x001fc4000f8e0205 */
[----:B-1----:R-:W-:Y:S01]  /*00a0*/  IMAD R0, R0, UR4, R3 ;  /* 0x0000000400007c24 */ /* 0x002fe2000f8e0203 */
[----:B------:R-:W0:Y:S01]  /*00b0*/  LDCU.64 UR4, c[0x0][0x358] ;  /* 0x00006b00ff0477ac */ /* 0x000e220008000a00 */
[----:B--2---:R-:W-:-:S04]  /*00c0*/  IMAD R3, R4, UR6, RZ ;  /* 0x0000000604037c24 */ /* 0x004fc8000f8e02ff */
[----:B------:R-:W-:-:S05]  /*00d0*/  IMAD R3, R0, 0x3, R3 ;  /* 0x0000000300037824 */ /* 0x000fca00078e0203 */
[----:B------:R-:W-:-:S04]  /*00e0*/  SHF.L.U32 R3, R3, 0x1, RZ ;  /* 0x0000000103037819 */ /* 0x000fc800000006ff */
[----:B---3--:R-:W-:-:S04]  /*00f0*/  IADD3 R2, P0, PT, R3, UR8, RZ ;  /* 0x0000000803027c10 */ /* 0x008fc8000ff1e0ff */
[----:B------:R-:W-:-:S05]  /*0100*/  LEA.HI.X.SX32 R3, R3, UR9, 0x1, P0 ;  /* 0x0000000903037c11 */ /* 0x000fca00080f0eff */
[----:B0-----:R-:W2:Y:S01]  /*0110*/  LDG.E.U8 R7, desc[UR4][R2.64+0x1] ;  /* 0x0000010402077981 */ /* 0x001ea2000c1e1100 */
[----:B------:R-:W-:-:S05]  /*0120*/  SHF.L.U32 R5, R0, 0x1, RZ ;  /* 0x0000000100057819 */ /* 0x000fca00000006ff */
[----:B------:R-:W-:-:S05]  /*0130*/  IMAD R5, R4, UR7, R5 ;  /* 0x0000000704057c24 */ /* 0x000fca000f8e0205 */
[----:B------:R-:W-:-:S04]  /*0140*/  IADD3 R4, P0, PT, R5, UR10, RZ ;  /* 0x0000000a05047c10 */ /* 0x000fc8000ff1e0ff */
[----:B------:R-:W-:-:S05]  /*0150*/  LEA.HI.X.SX32 R5, R5, UR11, 0x1, P0 ;  /* 0x0000000b05057c11 */ /* 0x000fca00080f0eff */
[----:B--2---:R-:W-:Y:S04]  /*0160*/  STG.E.U8 desc[UR4][R4.64], R7 ;  /* 0x0000000704007986 */ /* 0x004fe8000c101104 */
[----:B------:R-:W2:Y:S04]  /*0170*/  LDG.E.U8 R9, desc[UR4][R2.64+0x2] ;  /* 0x0000020402097981 */ /* 0x000ea8000c1e1100 */
[----:B--2---:R-:W-:Y:S01]  /*0180*/  STG.E.U8 desc[UR4][R4.64+0x1], R9 ;  /* 0x0000010904007986 */ /* 0x004fe2000c101104 */
[----:B------:R-:W-:Y:S05]  /*0190*/  EXIT ;  /* 0x000000000000794d */ /* 0x000fea0003800000 */
.L_x_0:
[----:B------:R-:W-:-:S00]  /*01a0*/  BRA `(.L_x_0) ;  /* 0xfffffffc00fc7947 */ /* 0x000fc0000383ffff */
[----:B------:R-:W-:-:S00]  /*01b0*/  NOP ;  /* 0x0000000000007918 */ /* 0x000fc00000000000 */
        /* <DEDUP_REMOVED lines=12> */
.L_x_2:


//--------------------- .text._Z17kernel444ToNV12_YPhS_iiii --------------------------
	.section	.text._Z17kernel444ToNV12_YPhS_iiii,"ax",@progbits
	.align	128
        .global         _Z17kernel444ToNV12_YPhS_iiii
        .type           _Z17kernel444ToNV12_YPhS_iiii,@function
        .size           _Z17kernel444ToNV12_YPhS_iiii,(.L_x_3 - _Z17kernel444ToNV12_YPhS_iiii)
        .other          _Z17kernel444ToNV12_YPhS_iiii,@"STO_CUDA_ENTRY STV_DEFAULT"
_Z17kernel444ToNV12_YPhS_iiii:
.text._Z17kernel444ToNV12_YPhS_iiii:
        /* <DEDUP_REMOVED lines=14> */
[----:B---3--:R-:W-:-:S04]  /*00e0*/  IADD3 R2, P0, PT, R3, UR8, RZ ;  /* 0x0000000803027c10 */ /* 0x008fc8000ff1e0ff */
[----:B------:R-:W-:-:S06]  /*00f0*/  LEA.HI.X.SX32 R3, R3, UR9, 0x1, P0 ;  /* 0x0000000903037c11 */ /* 0x000fcc00080f0eff */
[----:B0-----:R-:W2:Y:S01]  /*0100*/  LDG.E.U8 R3, desc[UR4][R2.64] ;  /* 0x0000000402037981 */ /* 0x001ea2000c1e1100 */
[----:B------:R-:W-:-:S05]  /*0110*/  IMAD R0, R5, UR7, R0 ;  /* 0x0000000705007c24 */ /* 0x000fca000f8e0200 */
[----:B------:R-:W-:-:S04]  /*0120*/  IADD3 R4, P0, PT, R0, UR10, RZ ;  /* 0x0000000a00047c10 */ /* 0x000fc8000ff1e0ff */
[----:B------:R-:W-:-:S05]  /*0130*/  LEA.HI.X.SX32 R5, R0, UR11, 0x1, P0 ;  /* 0x0000000b00057c11 */ /* 0x000fca00080f0eff */
[----:B--2---:R-:W-:Y:S01]  /*0140*/  STG.E.U8 desc[UR4][R4.64], R3 ;  /* 0x0000000304007986 */ /* 0x004fe2000c101104 */
[----:B------:R-:W-:Y:S05]  /*0150*/  EXIT ;  /* 0x000000000000794d */ /* 0x000fea0003800000 */
.L_x_1:
        /* <DEDUP_REMOVED lines=10> */
.L_x_3:


//--------------------- .nv.shared.reserved.0     --------------------------
	.section	.nv.shared.reserved.0,"aw",@nobits
	.weak		__nv_reservedSMEM_offset_0_alias
	.size		__nv_reservedSMEM_offset_0_alias, 0, 64
	.other		__nv_reservedSMEM_offset_0_alias,@"STO_CUDA_RESERVED_SHARED STV_DEFAULT"
__nv_reservedSMEM_offset_0_alias:
	.zero		0
	.zero		64


//--------------------- .nv.constant0._Z18kernel444ToNV12_UVPhS_iiii --------------------------
	.section	.nv.constant0._Z18kernel444ToNV12_UVPhS_iiii,"a",@progbits
	.sectionflags	@""
	.align	4
.nv.constant0._Z18kernel444ToNV12_UVPhS_iiii:
	.zero		928


//--------------------- .nv.constant0._Z17kernel444ToNV12_YPhS_iiii --------------------------
	.section	.nv.constant0._Z17kernel444ToNV12_YPhS_iiii,"a",@progbits
	.sectionflags	@""
	.align	4
.nv.constant0._Z17kernel444ToNV12_YPhS_iiii:
	.zero		928


//--------------------- SYMBOLS --------------------------

	.type		.nv.reservedSmem.offset0,@object
	.size		.nv.reservedSmem.offset0,0x4
